//
// Generated by NVIDIA NVVM Compiler
//
// Compiler Build ID: CL-36424714
// Cuda compilation tools, release 13.0, V13.0.88
// Based on NVVM 20.0.0
//

.version 9.0
.target sm_100
.address_size 64

	// .globl	_Z9binning1dPfiffifPi

.visible .entry _Z9binning1dPfiffifPi(
	.param .u64 .ptr .align 1 _Z9binning1dPfiffifPi_param_0,
	.param .u32 _Z9binning1dPfiffifPi_param_1,
	.param .f32 _Z9binning1dPfiffifPi_param_2,
	.param .f32 _Z9binning1dPfiffifPi_param_3,
	.param .u32 _Z9binning1dPfiffifPi_param_4,
	.param .f32 _Z9binning1dPfiffifPi_param_5,
	.param .u64 .ptr .align 1 _Z9binning1dPfiffifPi_param_6
)
{
	.reg .pred 	%p<2>;
	.reg .b32 	%r<7>;
	.reg .b64 	%rd<5>;

	ld.param.u32 	%r2, [_Z9binning1dPfiffifPi_param_1];
	ld.param.u64 	%rd2, [_Z9binning1dPfiffifPi_param_6];
	cvta.to.global.u64 	%rd1, %rd2;
	mov.u32 	%r3, %ctaid.x;
	mov.u32 	%r4, %ntid.x;
	mov.u32 	%r5, %tid.x;
	mad.lo.s32 	%r1, %r3, %r4, %r5;
	setp.ge.s32 	%p1, %r1, %r2;
	@%p1 bra 	$L__BB0_2;
	mul.wide.s32 	%rd3, %r1, 4;
	add.s64 	%rd4, %rd1, %rd3;
	st.global.u32 	[%rd4], %r1;
$L__BB0_2:
	mov.b32 	%r6, 5;
	st.global.u32 	[%rd1+16], %r6;
	ret;

}


// ===== COMPILED SASS (sm_100) =====

	.target	sm_100

	.elftype	@"ET_EXEC"


//--------------------- .note.nv.tkinfo           --------------------------
	.section	.note.nv.tkinfo,"",@"SHT_NOTE"
	.sectionflags	@"SHF_NOTE_NV_TKINFO"
	.tkinfo
        /*0018*/ 	.word	0x00000002
        /*0030*/ 	.string	""
        /*0030*/ 	.string	"ptxas"
        /*0030*/ 	.string	"Cuda compilation tools, release 13.0, V13.0.88"
        /*0030*/ 	.string	"Build cuda_13.0.r13.0/compiler.36424714_0"
        /*0030*/ 	.string	"-arch sm_100 -m 64 "



//--------------------- .note.nv.cuinfo           --------------------------
	.section	.note.nv.cuinfo,"",@"SHT_NOTE"
	.sectionflags	@"SHF_NOTE_NV_CUINFO"
        /*0018*/ 	.short	0x0002
        /*001a*/ 	.short	0x0064
        /*001c*/ 	.short	0x0082
	.zero		2


//--------------------- .nv.info                  --------------------------
	.section	.nv.info,"",@"SHT_CUDA_INFO"
	.align	4


	//----- nvinfo : EIATTR_REGCOUNT
	.align		4
        /*0000*/ 	.byte	0x04, 0x2f
        /*0002*/ 	.short	(.L_1 - .L_0)
	.align		4
.L_0:
        /*0004*/ 	.word	index@(_Z9binning1dPfiffifPi)
        /*0008*/ 	.word	0x0000000c


	//----- nvinfo : EIATTR_FRAME_SIZE
	.align		4
.L_1:
        /*000c*/ 	.byte	0x04, 0x11
        /*000e*/ 	.short	(.L_3 - .L_2)
	.align		4
.L_2:
        /*0010*/ 	.word	index@(_Z9binning1dPfiffifPi)
        /*0014*/ 	.word	0x00000000


	//----- nvinfo : EIATTR_MIN_STACK_SIZE
	.align		4
.L_3:
        /*0018*/ 	.byte	0x04, 0x12
        /*001a*/ 	.short	(.L_5 - .L_4)
	.align		4
.L_4:
        /*001c*/ 	.word	index@(_Z9binning1dPfiffifPi)
        /*0020*/ 	.word	0x00000000
.L_5:


//--------------------- .nv.compat                --------------------------
	.section	.nv.compat,"",@"SHT_CUDA_COMPAT_INFO"
	.align	4
        /*0000*/ 	.byte	0x02, 0x09, 0x00, 0x00, 0x02, 0x02, 0x01, 0x00, 0x02, 0x05, 0x05, 0x00, 0x03, 0x07, 0x01, 0x01
        /*0010*/ 	.byte	0x02, 0x03, 0x00, 0x00, 0x02, 0x06, 0x01, 0x00, 0x04, 0x0b, 0x08, 0x00, 0x09, 0x00, 0x00, 0x00
        /*0020*/ 	.byte	0x00, 0x00, 0x00, 0x00


//--------------------- .nv.info._Z9binning1dPfiffifPi --------------------------
	.section	.nv.info._Z9binning1dPfiffifPi,"",@"SHT_CUDA_INFO"
	.sectionflags	@""
	.align	4


	//----- nvinfo : EIATTR_CUDA_API_VERSION
	.align		4
        /*0000*/ 	.byte	0x04, 0x37
        /*0002*/ 	.short	(.L_7 - .L_6)
.L_6:
        /*0004*/ 	.word	0x00000082


	//----- nvinfo : EIATTR_KPARAM_INFO
	.align		4
.L_7:
        /*0008*/ 	.byte	0x04, 0x17
        /*000a*/ 	.short	(.L_9 - .L_8)
.L_8:
        /*000c*/ 	.word	0x00000000
        /*0010*/ 	.short	0x0006
        /*0012*/ 	.short	0x0020
        /*0014*/ 	.byte	0x00, 0xf5, 0x21, 0x00


	//----- nvinfo : EIATTR_KPARAM_INFO
	.align		4
.L_9:
        /*0018*/ 	.byte	0x04, 0x17
        /*001a*/ 	.short	(.L_11 - .L_10)
.L_10:
        /*001c*/ 	.word	0x00000000
        /*0020*/ 	.short	0x0005
        /*0022*/ 	.short	0x0018
        /*0024*/ 	.byte	0x00, 0xf0, 0x11, 0x00


	//----- nvinfo : EIATTR_KPARAM_INFO
	.align		4
.L_11:
        /*0028*/ 	.byte	0x04, 0x17
        /*002a*/ 	.short	(.L_13 - .L_12)
.L_12:
        /*002c*/ 	.word	0x00000000
        /*0030*/ 	.short	0x0004
        /*0032*/ 	.short	0x0014
        /*0034*/ 	.byte	0x00, 0xf0, 0x11, 0x00


	//----- nvinfo : EIATTR_KPARAM_INFO
	.align		4
.L_13:
        /*0038*/ 	.byte	0x04, 0x17
        /*003a*/ 	.short	(.L_15 - .L_14)
.L_14:
        /*003c*/ 	.word	0x00000000
        /*0040*/ 	.short	0x0003
        /*0042*/ 	.short	0x0010
        /*0044*/ 	.byte	0x00, 0xf0, 0x11, 0x00


	//----- nvinfo : EIATTR_KPARAM_INFO
	.align		4
.L_15:
        /*0048*/ 	.byte	0x04, 0x17
        /*004a*/ 	.short	(.L_17 - .L_16)
.L_16:
        /*004c*/ 	.word	0x00000000
        /*0050*/ 	.short	0x0002
        /*0052*/ 	.short	0x000c
        /*0054*/ 	.byte	0x00, 0xf0, 0x11, 0x00


	//----- nvinfo : EIATTR_KPARAM_INFO
	.align		4
.L_17:
        /*0058*/ 	.byte	0x04, 0x17
        /*005a*/ 	.short	(.L_19 - .L_18)
.L_18:
        /*005c*/ 	.word	0x00000000
        /*0060*/ 	.short	0x0001
        /*0062*/ 	.short	0x0008
        /*0064*/ 	.byte	0x00, 0xf0, 0x11, 0x00


	//----- nvinfo : EIATTR_KPARAM_INFO
	.align		4
.L_19:
        /*0068*/ 	.byte	0x04, 0x17
        /*006a*/ 	.short	(.L_21 - .L_20)
.L_20:
        /*006c*/ 	.word	0x00000000
        /*0070*/ 	.short	0x0000
        /*0072*/ 	.short	0x0000
        /*0074*/ 	.byte	0x00, 0xf5, 0x21, 0x00


	//----- nvinfo : EIATTR_SPARSE_MMA_MASK
	.align		4
.L_21:
        /*0078*/ 	.byte	0x03, 0x50
        /*007a*/ 	.short	0x0000


	//----- nvinfo : EIATTR_MAXREG_COUNT
	.align		4
        /*007c*/ 	.byte	0x03, 0x1b
        /*007e*/ 	.short	0x00ff


	//----- nvinfo : EIATTR_MERCURY_ISA_VERSION
	.align		4
        /*0080*/ 	.byte	0x03, 0x5f
        /*0082*/ 	.short	0x0101


	//----- nvinfo : EIATTR_VRC_CTA_INIT_COUNT
	.align		4
        /*0084*/ 	.byte	0x02, 0x4a
	.zero		1
	.zero		1


	//----- nvinfo : EIATTR_EXIT_INSTR_OFFSETS
	.align		4
        /*0088*/ 	.byte	0x04, 0x1c
        /*008a*/ 	.short	(.L_23 - .L_22)


	//   ....[0]....
.L_22:
        /*008c*/ 	.word	0x000000e0


	//----- nvinfo : EIATTR_CBANK_PARAM_SIZE
	.align		4
.L_23:
        /*0090*/ 	.byte	0x03, 0x19
        /*0092*/ 	.short	0x0028


	//----- nvinfo : EIATTR_PARAM_CBANK
	.align		4
        /*0094*/ 	.byte	0x04, 0x0a
        /*0096*/ 	.short	(.L_25 - .L_24)
	.align		4
.L_24:
        /*0098*/ 	.word	index@(.nv.constant0._Z9binning1dPfiffifPi)
        /*009c*/ 	.short	0x0380
        /*009e*/ 	.short	0x0028


	//----- nvinfo : EIATTR_SW_WAR
	.align		4
.L_25:
        /*00a0*/ 	.byte	0x04, 0x36
        /*00a2*/ 	.short	(.L_27 - .L_26)
.L_26:
        /*00a4*/ 	.word	0x00000008
.L_27:


//--------------------- .nv.callgraph             --------------------------
	.section	.nv.callgraph,"",@"SHT_CUDA_CALLGRAPH"
	.align	4
	.sectionentsize	8
	.align		4
        /*0000*/ 	.word	0x00000000
	.align		4
        /*0004*/ 	.word	0xffffffff
	.align		4
        /*0008*/ 	.word	0x00000000
	.align		4
        /*000c*/ 	.word	0xfffffffe
	.align		4
        /*0010*/ 	.word	0x00000000
	.align		4
        /*0014*/ 	.word	0xfffffffd
	.align		4
        /*0018*/ 	.word	0x00000000
	.align		4
        /*001c*/ 	.word	0xfffffffc


//--------------------- .text._Z9binning1dPfiffifPi --------------------------
	.section	.text._Z9binning1dPfiffifPi,"ax",@progbits
	.align	128
        .global         _Z9binning1dPfiffifPi
        .type           _Z9binning1dPfiffifPi,@function
        .size           _Z9binning1dPfiffifPi,(.L_x_1 - _Z9binning1dPfiffifPi)
        .other          _Z9binning1dPfiffifPi,@"STO_CUDA_ENTRY STV_DEFAULT"
_Z9binning1dPfiffifPi:
.text._Z9binning1dPfiffifPi:
[----:B------:R-:W-:Y:S01]  /*0000*/  LDC R1, c[0x0][0x37c] ;  /* 0x0000df00ff017b82 */ /* 0x000fe20000000800 */
[----:B------:R-:W0:Y:S07]  /*0010*/  S2R R0, SR_TID.X ;  /* 0x0000000000007919 */ /* 0x000e2e0000002100 */
[----:B------:R-:W0:Y:S01]  /*0020*/  S2UR UR4, SR_CTAID.X ;  /* 0x00000000000479c3 */ /* 0x000e220000002500 */
[----:B------:R-:W1:Y:S01]  /*0030*/  LDCU UR5, c[0x0][0x388] ;  /* 0x00007100ff0577ac */ /* 0x000e620008000800 */
[----:B------:R-:W-:-:S06]  /*0040*/  HFMA2 R9, -RZ, RZ, 0, 2.98023223876953125e-07 ;  /* 0x00000005ff097431 */ /* 0x000fcc00000001ff */
[----:B------:R-:W0:Y:S08]  /*0050*/  LDC R7, c[0x0][0x360] ;  /* 0x0000d800ff077b82 */ /* 0x000e300000000800 */
[----:B------:R-:W2:Y:S01]  /*0060*/  LDC.64 R4, c[0x0][0x3a0] ;  /* 0x0000e800ff047b82 */ /* 0x000ea20000000a00 */
[----:B0-----:R-:W-:-:S05]  /*0070*/  IMAD R7, R7, UR4, R0 ;  /* 0x0000000407077c24 */ /* 0x001fca000f8e0200 */
[----:B-1----:R-:W-:Y:S01]  /*0080*/  ISETP.GE.AND P0, PT, R7, UR5, PT ;  /* 0x0000000507007c0c */ /* 0x002fe2000bf06270 */
[----:B------:R-:W0:-:S12]  /*0090*/  LDCU.64 UR4, c[0x0][0x358] ;  /* 0x00006b00ff0477ac */ /* 0x000e180008000a00 */
[----:B------:R-:W1:Y:S02]  /*00a0*/  @!P0 LDC.64 R2, c[0x0][0x3a0] ;  /* 0x0000e800ff028b82 */ /* 0x000e640000000a00 */
[----:B-1----:R-:W-:-:S05]  /*00b0*/  @!P0 IMAD.WIDE R2, R7, 0x4, R2 ;  /* 0x0000000407028825 */ /* 0x002fca00078e0202 */
[----:B0-----:R-:W-:Y:S04]  /*00c0*/  @!P0 STG.E desc[UR4][R2.64], R7 ;  /* 0x0000000702008986 */ /* 0x001fe8000c101904 */
[----:B--2---:R-:W-:Y:S01]  /*00d0*/  STG.E desc[UR4][R4.64+0x10], R9 ;  /* 0x0000100904007986 */ /* 0x004fe2000c101904 */
[----:B------:R-:W-:Y:S05]  /*00e0*/  EXIT ;  /* 0x000000000000794d */ /* 0x000fea0003800000 */
.L_x_0:
[----:B------:R-:W-:-:S00]  /*00f0*/  BRA `(.L_x_0) ;  /* 0xfffffffc00fc7947 */ /* 0x000fc0000383ffff */
[----:B------:R-:W-:-:S00]  /*0100*/  NOP ;  /* 0x0000000000007918 */ /* 0x000fc00000000000 */
[----:B------:R-:W-:-:S00]  /*0110*/  NOP ;  /* 0x0000000000007918 */ /* 0x000fc00000000000 */
[----:B------:R-:W-:-:S00]  /*0120*/  NOP ;  /* 0x0000000000007918 */ /* 0x000fc00000000000 */
[----:B------:R-:W-:-:S00]  /*0130*/  NOP ;  /* 0x0000000000007918 */ /* 0x000fc00000000000 */
[----:B------:R-:W-:-:S00]  /*0140*/  NOP ;  /* 0x0000000000007918 */ /* 0x000fc00000000000 */
[----:B------:R-:W-:-:S00]  /*0150*/  NOP ;  /* 0x0000000000007918 */ /* 0x000fc00000000000 */
[----:B------:R-:W-:-:S00]  /*0160*/  NOP ;  /* 0x0000000000007918 */ /* 0x000fc00000000000 */
[----:B------:R-:W-:-:S00]  /*0170*/  NOP ;  /* 0x0000000000007918 */ /* 0x000fc00000000000 */
.L_x_1:


//--------------------- .nv.shared.reserved.0     --------------------------
	.section	.nv.shared.reserved.0,"aw",@nobits
	.weak		__nv_reservedSMEM_offset_0_alias
	.size		__nv_reservedSMEM_offset_0_alias, 0, 64
	.other		__nv_reservedSMEM_offset_0_alias,@"STO_CUDA_RESERVED_SHARED STV_DEFAULT"
__nv_reservedSMEM_offset_0_alias:
	.zero		0
	.zero		64


//--------------------- .nv.constant0._Z9binning1dPfiffifPi --------------------------
	.section	.nv.constant0._Z9binning1dPfiffifPi,"a",@progbits
	.sectionflags	@""
	.align	4
.nv.constant0._Z9binning1dPfiffifPi:
	.zero		936


//--------------------- SYMBOLS --------------------------

	.type		.nv.reservedSmem.offset0,@object
	.size		.nv.reservedSmem.offset0,0x4
